	.headerflags	@"EF_CUDA_TEXMODE_UNIFIED EF_CUDA_64BIT_ADDRESS EF_CUDA_ACCELERATORS EF_CUDA_SM90 EF_CUDA_VIRTUAL_SM(EF_CUDA_SM90)"
	.elftype	@"ET_EXEC"


//--------------------- .nv.info                  --------------------------
	.section	.nv.info,"",@"SHT_CUDA_INFO"
	.align	4


	//----- nvinfo : EIATTR_REGCOUNT
	.align		4
        /*0000*/ 	.byte	0x04, 0x2f
        /*0002*/ 	.short	(.L_3 - .L_2)
	.align		4
.L_2:
        /*0004*/ 	.word	index@(triton_poi_fused__native_batch_norm_legit_no_training_relu_7)
        /*0008*/ 	.word	0x00000016


	//----- nvinfo : EIATTR_MIN_STACK_SIZE
	.align		4
.L_3:
        /*000c*/ 	.byte	0x04, 0x12
        /*000e*/ 	.short	(.L_5 - .L_4)
	.align		4
.L_4:
        /*0010*/ 	.word	index@(triton_poi_fused__native_batch_norm_legit_no_training_relu_7)
        /*0014*/ 	.word	0x00000000


	//----- nvinfo : EIATTR_FRAME_SIZE
	.align		4
.L_5:
        /*0018*/ 	.byte	0x04, 0x11
        /*001a*/ 	.short	(.L_7 - .L_6)
	.align		4
.L_6:
        /*001c*/ 	.word	index@(triton_poi_fused__native_batch_norm_legit_no_training_relu_7)
        /*0020*/ 	.word	0x00000000


	//----- nvinfo : EIATTR_MIN_STACK_SIZE
	.align		4
.L_7:
        /*0024*/ 	.byte	0x04, 0x12
        /*0026*/ 	.short	(.L_9 - .L_8)
	.align		4
.L_8:
        /*0028*/ 	.word	index@(triton_poi_fused__native_batch_norm_legit_no_training_relu_7)
        /*002c*/ 	.word	0x00000000
.L_9:


//--------------------- .nv.info.triton_poi_fused__native_batch_norm_legit_no_training_relu_7 --------------------------
	.section	.nv.info.triton_poi_fused__native_batch_norm_legit_no_training_relu_7,"",@"SHT_CUDA_INFO"
	.sectionflags	@""
	.align	4


	//----- nvinfo : EIATTR_CUDA_API_VERSION
	.align		4
        /*0000*/ 	.byte	0x04, 0x37
        /*0002*/ 	.short	(.L_11 - .L_10)
.L_10:
        /*0004*/ 	.word	0x0000007c


	//----- nvinfo : EIATTR_KPARAM_INFO
	.align		4
.L_11:
        /*0008*/ 	.byte	0x04, 0x17
        /*000a*/ 	.short	(.L_13 - .L_12)
.L_12:
        /*000c*/ 	.word	0x00000000
        /*0010*/ 	.short	0x0006
        /*0012*/ 	.short	0x0030
        /*0014*/ 	.byte	0x00, 0xf0, 0x11, 0x00


	//----- nvinfo : EIATTR_KPARAM_INFO
	.align		4
.L_13:
        /*0018*/ 	.byte	0x04, 0x17
        /*001a*/ 	.short	(.L_15 - .L_14)
.L_14:
        /*001c*/ 	.word	0x00000000
        /*0020*/ 	.short	0x0005
        /*0022*/ 	.short	0x0028
        /*0024*/ 	.byte	0x00, 0xf4, 0x21, 0x00


	//----- nvinfo : EIATTR_KPARAM_INFO
	.align		4
.L_15:
        /*0028*/ 	.byte	0x04, 0x17
        /*002a*/ 	.short	(.L_17 - .L_16)
.L_16:
        /*002c*/ 	.word	0x00000000
        /*0030*/ 	.short	0x0004
        /*0032*/ 	.short	0x0020
        /*0034*/ 	.byte	0x00, 0xf4, 0x21, 0x00


	//----- nvinfo : EIATTR_KPARAM_INFO
	.align		4
.L_17:
        /*0038*/ 	.byte	0x04, 0x17
        /*003a*/ 	.short	(.L_19 - .L_18)
.L_18:
        /*003c*/ 	.word	0x00000000
        /*0040*/ 	.short	0x0003
        /*0042*/ 	.short	0x0018
        /*0044*/ 	.byte	0x00, 0xf4, 0x21, 0x00


	//----- nvinfo : EIATTR_KPARAM_INFO
	.align		4
.L_19:
        /*0048*/ 	.byte	0x04, 0x17
        /*004a*/ 	.short	(.L_21 - .L_20)
.L_20:
        /*004c*/ 	.word	0x00000000
        /*0050*/ 	.short	0x0002
        /*0052*/ 	.short	0x0010
        /*0054*/ 	.byte	0x00, 0xf4, 0x21, 0x00


	//----- nvinfo : EIATTR_KPARAM_INFO
	.align		4
.L_21:
        /*0058*/ 	.byte	0x04, 0x17
        /*005a*/ 	.short	(.L_23 - .L_22)
.L_22:
        /*005c*/ 	.word	0x00000000
        /*0060*/ 	.short	0x0001
        /*0062*/ 	.short	0x0008
        /*0064*/ 	.byte	0x00, 0xf4, 0x21, 0x00


	//----- nvinfo : EIATTR_KPARAM_INFO
	.align		4
.L_23:
        /*0068*/ 	.byte	0x04, 0x17
        /*006a*/ 	.short	(.L_25 - .L_24)
.L_24:
        /*006c*/ 	.word	0x00000000
        /*0070*/ 	.short	0x0000
        /*0072*/ 	.short	0x0000
        /*0074*/ 	.byte	0x00, 0xf4, 0x21, 0x00


	//----- nvinfo : EIATTR_SPARSE_MMA_MASK
	.align		4
.L_25:
        /*0078*/ 	.byte	0x03, 0x50
        /*007a*/ 	.short	0x0000


	//----- nvinfo : EIATTR_MAXREG_COUNT
	.align		4
        /*007c*/ 	.byte	0x03, 0x1b
        /*007e*/ 	.short	0x00ff


	//----- nvinfo : EIATTR_EXIT_INSTR_OFFSETS
	.align		4
        /*0080*/ 	.byte	0x04, 0x1c
        /*0082*/ 	.short	(.L_27 - .L_26)


	//   ....[0]....
.L_26:
        /*0084*/ 	.word	0x00000480


	//   ....[1]....
        /*0088*/ 	.word	0x000004a0


	//----- nvinfo : EIATTR_REQNTID
	.align		4
.L_27:
        /*008c*/ 	.byte	0x04, 0x10
        /*008e*/ 	.short	(.L_29 - .L_28)
.L_28:
        /*0090*/ 	.word	0x00000080
        /*0094*/ 	.word	0x00000001
        /*0098*/ 	.word	0x00000001


	//----- nvinfo : EIATTR_CBANK_PARAM_SIZE
	.align		4
.L_29:
        /*009c*/ 	.byte	0x03, 0x19
        /*009e*/ 	.short	0x0034


	//----- nvinfo : EIATTR_PARAM_CBANK
	.align		4
        /*00a0*/ 	.byte	0x04, 0x0a
        /*00a2*/ 	.short	(.L_31 - .L_30)
	.align		4
.L_30:
        /*00a4*/ 	.word	index@(.nv.constant0.triton_poi_fused__native_batch_norm_legit_no_training_relu_7)
        /*00a8*/ 	.short	0x0210
        /*00aa*/ 	.short	0x0034


	//----- nvinfo : EIATTR_SW_WAR
	.align		4
.L_31:
        /*00ac*/ 	.byte	0x04, 0x36
        /*00ae*/ 	.short	(.L_33 - .L_32)
.L_32:
        /*00b0*/ 	.word	0x00000008
.L_33:


//--------------------- .nv.callgraph             --------------------------
	.section	.nv.callgraph,"",@"SHT_CUDA_CALLGRAPH"
	.align	4
	.sectionentsize	8
	.align		4
        /*0000*/ 	.word	0x00000000
	.align		4
        /*0004*/ 	.word	0xffffffff
	.align		4
        /*0008*/ 	.word	0x00000000
	.align		4
        /*000c*/ 	.word	0xfffffffe
	.align		4
        /*0010*/ 	.word	0x00000000
	.align		4
        /*0014*/ 	.word	0xfffffffd
	.align		4
        /*0018*/ 	.word	0x00000000
	.align		4
        /*001c*/ 	.word	0xfffffffc


//--------------------- .nv.constant4             --------------------------
	.section	.nv.constant4,"a",@progbits
	.align	8
	.align		8
.nv.constant4:
        /*0000*/ 	.dword	_$_str
	.align		8
        /*0008*/ 	.dword	_$_str_$_2


//--------------------- .text.triton_poi_fused__native_batch_norm_legit_no_training_relu_7 --------------------------
	.section	.text.triton_poi_fused__native_batch_norm_legit_no_training_relu_7,"ax",@progbits
	.align	128
        .global         triton_poi_fused__native_batch_norm_legit_no_training_relu_7
        .type           triton_poi_fused__native_batch_norm_legit_no_training_relu_7,@function
        .size           triton_poi_fused__native_batch_norm_legit_no_training_relu_7,(.L_x_1 - triton_poi_fused__native_batch_norm_legit_no_training_relu_7)
        .other          triton_poi_fused__native_batch_norm_legit_no_training_relu_7,@"STO_CUDA_ENTRY STV_DEFAULT"
triton_poi_fused__native_batch_norm_legit_no_training_relu_7:
.text.triton_poi_fused__native_batch_norm_legit_no_training_relu_7:
[----:B------:R-:W0:Y:S01]  /*0000*/  LDC R1, c[0x0][0x28] ;  /* 0x00000a00ff017b82 */ /* 0x000e220000000800 */
[----:B------:R-:W1:Y:S07]  /*0010*/  S2R R0, SR_TID.X ;  /* 0x0000000000007919 */ /* 0x000e6e0000002100 */
[----:B------:R-:W2:Y:S01]  /*0020*/  LDC.64 R8, c[0x0][0x220] ;  /* 0x00008800ff087b82 */ /* 0x000ea20000000a00 */
[----:B------:R-:W-:Y:S01]  /*0030*/  ULDC.64 UR4, c[0x0][0x208] ;  /* 0x0000820000047ab9 */ /* 0x000fe20000000a00 */
[----:B------:R-:W3:Y:S06]  /*0040*/  S2R R5, SR_CTAID.X ;  /* 0x0000000000057919 */ /* 0x000eec0000002500 */
[----:B------:R-:W4:Y:S08]  /*0050*/  LDC.64 R14, c[0x0][0x218] ;  /* 0x00008600ff0e7b82 */ /* 0x000f300000000a00 */
[----:B------:R-:W5:Y:S08]  /*0060*/  LDC.64 R12, c[0x0][0x210] ;  /* 0x00008400ff0c7b82 */ /* 0x000f700000000a00 */
[----:B------:R-:W4:Y:S01]  /*0070*/  LDC.64 R16, c[0x0][0x228] ;  /* 0x00008a00ff107b82 */ /* 0x000f220000000a00 */
[----:B-1----:R-:W-:-:S07]  /*0080*/  IMAD.SHL.U32 R0, R0, 0x2, RZ ;  /* 0x0000000200007824 */ /* 0x002fce00078e00ff */
[----:B------:R-:W1:Y:S01]  /*0090*/  LDC.64 R18, c[0x0][0x230] ;  /* 0x00008c00ff127b82 */ /* 0x000e620000000a00 */
[----:B---3--:R-:W-:Y:S02]  /*00a0*/  SHF.R.S32.HI R3, RZ, 0x17, R5 ;  /* 0x00000017ff037819 */ /* 0x008fe40000011405 */
[----:B------:R-:W-:Y:S02]  /*00b0*/  LOP3.LUT R0, R0, 0xfe, RZ, 0xc0, !PT ;  /* 0x000000fe00007812 */ /* 0x000fe400078ec0ff */
[----:B------:R-:W-:-:S03]  /*00c0*/  SGXT R3, R3, 0x1 ;  /* 0x000000010303781a */ /* 0x000fc60000000200 */
[----:B------:R-:W-:Y:S01]  /*00d0*/  IMAD R0, R5, 0x100, R0 ;  /* 0x0000010005007824 */ /* 0x000fe200078e0200 */
[----:B------:R-:W-:-:S04]  /*00e0*/  CS2R R4, SRZ ;  /* 0x0000000000047805 */ /* 0x000fc8000001ff00 */
[----:B------:R-:W-:Y:S02]  /*00f0*/  LEA.HI R3, R3, R0, RZ, 0x6 ;  /* 0x0000000003037211 */ /* 0x000fe400078f30ff */
[----:B------:R-:W-:Y:S02]  /*0100*/  ISETP.GE.AND P0, PT, R0, 0x200, PT ;  /* 0x000002000000780c */ /* 0x000fe40003f06270 */
[----:B------:R-:W-:-:S04]  /*0110*/  SHF.R.S32.HI R2, RZ, 0x6, R3 ;  /* 0x00000006ff027819 */ /* 0x000fc80000011403 */
[----:B------:R-:W-:-:S04]  /*0120*/  LEA.HI R3, R3, R2, RZ, 0x1 ;  /* 0x0000000203037211 */ /* 0x000fc800078f08ff */
[----:B------:R-:W-:-:S04]  /*0130*/  LOP3.LUT R3, R3, 0xfffffffe, RZ, 0xc0, !PT ;  /* 0xfffffffe03037812 */ /* 0x000fc800078ec0ff */
[----:B------:R-:W-:-:S05]  /*0140*/  IADD3 R11, R2, -R3, RZ ;  /* 0x80000003020b7210 */ /* 0x000fca0007ffe0ff */
[----:B--2---:R-:W-:-:S05]  /*0150*/  IMAD.WIDE R8, R11, 0x4, R8 ;  /* 0x000000040b087825 */ /* 0x004fca00078e0208 */
[----:B------:R-:W2:Y:S04]  /*0160*/  @!P0 LDG.E.EL R4, desc[UR4][R8.64] ;  /* 0x0000000408048981 */ /* 0x000ea8000c2e1900 */
[----:B------:R3:W2:Y:S01]  /*0170*/  @!P0 LDG.E.EL R5, desc[UR4][R8.64] ;  /* 0x0000000408058981 */ /* 0x0006a2000c2e1900 */
[----:B------:R-:W-:Y:S02]  /*0180*/  CS2R R6, SRZ ;  /* 0x0000000000067805 */ /* 0x000fe4000001ff00 */
[----:B------:R-:W-:Y:S01]  /*0190*/  CS2R R2, SRZ ;  /* 0x0000000000027805 */ /* 0x000fe2000001ff00 */
[----:B----4-:R-:W-:-:S04]  /*01a0*/  IMAD.WIDE R14, R11, 0x4, R14 ;  /* 0x000000040b0e7825 */ /* 0x010fc800078e020e */
[----:B-----5:R-:W-:Y:S01]  /*01b0*/  IMAD.WIDE R12, R0, 0x4, R12 ;  /* 0x00000004000c7825 */ /* 0x020fe200078e020c */
[----:B------:R-:W4:Y:S01]  /*01c0*/  @!P0 LDG.E.EL R7, desc[UR4][R14.64] ;  /* 0x000000040e078981 */ /* 0x000f22000c2e1900 */
[----:B---3--:R-:W-:Y:S02]  /*01d0*/  CS2R R8, SRZ ;  /* 0x0000000000087805 */ /* 0x008fe4000001ff00 */
[C---:B0-----:R-:W-:Y:S01]  /*01e0*/  IMAD.WIDE R16, R11.reuse, 0x4, R16 ;  /* 0x000000040b107825 */ /* 0x041fe200078e0210 */
[----:B------:R0:W3:Y:S03]  /*01f0*/  @!P0 LDG.E.EL R6, desc[UR4][R14.64] ;  /* 0x000000040e068981 */ /* 0x0000e6000c2e1900 */
[----:B-1----:R-:W-:Y:S01]  /*0200*/  IMAD.WIDE R18, R11, 0x4, R18 ;  /* 0x000000040b127825 */ /* 0x002fe200078e0212 */
[----:B------:R1:W4:Y:S01]  /*0210*/  @!P0 LDG.E.64 R2, desc[UR4][R12.64] ;  /* 0x000000040c028981 */ /* 0x000322000c1e1b00 */
[----:B------:R-:W-:-:S03]  /*0220*/  CS2R R10, SRZ ;  /* 0x00000000000a7805 */ /* 0x000fc6000001ff00 */
[----:B------:R-:W5:Y:S04]  /*0230*/  @!P0 LDG.E.EL R9, desc[UR4][R18.64] ;  /* 0x0000000412098981 */ /* 0x000f68000c2e1900 */
[----:B------:R-:W5:Y:S04]  /*0240*/  @!P0 LDG.E.EL R10, desc[UR4][R16.64] ;  /* 0x00000004100a8981 */ /* 0x000f68000c2e1900 */
[----:B------:R-:W3:Y:S04]  /*0250*/  @!P0 LDG.E.EL R11, desc[UR4][R16.64] ;  /* 0x00000004100b8981 */ /* 0x000ee8000c2e1900 */
[----:B------:R-:W3:Y:S01]  /*0260*/  @!P0 LDG.E.EL R8, desc[UR4][R18.64] ;  /* 0x0000000412088981 */ /* 0x000ee2000c2e1900 */
[----:B0-----:R-:W-:Y:S01]  /*0270*/  HFMA2.MMA R14, -RZ, RZ, 1.625, 0 ;  /* 0x3e800000ff0e7435 */ /* 0x001fe200000001ff */
[----:B--2---:R-:W-:Y:S01]  /*0280*/  FADD R4, R4, 9.9999997473787516356e-06 ;  /* 0x3727c5ac04047421 */ /* 0x004fe20000000000 */
[----:B------:R-:W-:-:S03]  /*0290*/  FADD R5, R5, 9.9999997473787516356e-06 ;  /* 0x3727c5ac05057421 */ /* 0x000fc60000000000 */
[----:B-1----:R-:W0:Y:S08]  /*02a0*/  MUFU.SQRT R12, R4 ;  /* 0x00000004000c7308 */ /* 0x002e300000002000 */
[----:B------:R1:W2:Y:S01]  /*02b0*/  MUFU.SQRT R13, R5 ;  /* 0x00000005000d7308 */ /* 0x0002a20000002000 */
[C---:B0-----:R-:W-:Y:S02]  /*02c0*/  FSETP.GT.AND P1, PT, R12.reuse, 8.50705917302346158658e+37, PT ;  /* 0x7e8000000c00780b */ /* 0x041fe40003f24000 */
[----:B------:R-:W-:Y:S01]  /*02d0*/  FSETP.GEU.AND P3, PT, R12, 1.175494350822287508e-38, PT ;  /* 0x008000000c00780b */ /* 0x000fe20003f6e000 */
[----:B-1----:R-:W0:Y:S01]  /*02e0*/  LDC.64 R4, c[0x0][0x238] ;  /* 0x00008e00ff047b82 */ /* 0x002e220000000a00 */
[----:B--2---:R-:W-:-:S02]  /*02f0*/  FSETP.GT.AND P2, PT, R13, 8.50705917302346158658e+37, PT ;  /* 0x7e8000000d00780b */ /* 0x004fc40003f44000 */
[----:B------:R-:W-:-:S07]  /*0300*/  FSETP.GEU.AND P4, PT, R13, 1.175494350822287508e-38, PT ;  /* 0x008000000d00780b */ /* 0x000fce0003f8e000 */
[----:B------:R-:W-:-:S04]  /*0310*/  @P1 FMUL R12, R12, 0.25 ;  /* 0x3e8000000c0c1820 */ /* 0x000fc80000400000 */
[----:B------:R-:W-:Y:S01]  /*0320*/  @!P3 FMUL R12, R12, 16777216 ;  /* 0x4b8000000c0cb820 */ /* 0x000fe20000400000 */
[----:B------:R-:W-:-:S04]  /*0330*/  @P2 FMUL R13, R13, 0.25 ;  /* 0x3e8000000d0d2820 */ /* 0x000fc80000400000 */
[----:B------:R-:W-:Y:S01]  /*0340*/  @!P4 FMUL R13, R13, 16777216 ;  /* 0x4b8000000d0dc820 */ /* 0x000fe20000400000 */
[----:B------:R-:W1:Y:S01]  /*0350*/  MUFU.RCP R12, R12 ;  /* 0x0000000c000c7308 */ /* 0x000e620000001000 */
[----:B------:R-:W-:-:S07]  /*0360*/  FSEL R15, R14, 1, P1 ;  /* 0x3f8000000e0f7808 */ /* 0x000fce0000800000 */
[----:B------:R-:W2:Y:S01]  /*0370*/  MUFU.RCP R13, R13 ;  /* 0x0000000d000d7308 */ /* 0x000ea20000001000 */
[----:B------:R-:W-:Y:S01]  /*0380*/  FSEL R14, R14, 1, P2 ;  /* 0x3f8000000e0e7808 */ /* 0x000fe20001000000 */
[----:B------:R-:W-:-:S04]  /*0390*/  @!P3 FMUL R15, R15, 16777216 ;  /* 0x4b8000000f0fb820 */ /* 0x000fc80000400000 */
[----:B------:R-:W-:Y:S01]  /*03a0*/  @!P4 FMUL R14, R14, 16777216 ;  /* 0x4b8000000e0ec820 */ /* 0x000fe20000400000 */
[----:B----4-:R-:W-:Y:S01]  /*03b0*/  FADD R2, -R7, R2 ;  /* 0x0000000207027221 */ /* 0x010fe20000000100 */
[----:B---3--:R-:W-:Y:S01]  /*03c0*/  FADD R3, -R6, R3 ;  /* 0x0000000306037221 */ /* 0x008fe20000000100 */
[----:B-1----:R-:W-:Y:S01]  /*03d0*/  FMUL R15, R12, R15 ;  /* 0x0000000f0c0f7220 */ /* 0x002fe20000400000 */
[----:B--2---:R-:W-:-:S03]  /*03e0*/  FMUL R14, R13, R14 ;  /* 0x0000000e0d0e7220 */ /* 0x004fc60000400000 */
[----:B------:R-:W-:Y:S01]  /*03f0*/  FMUL R2, R2, R15 ;  /* 0x0000000f02027220 */ /* 0x000fe20000400000 */
[----:B------:R-:W-:-:S03]  /*0400*/  FMUL R3, R3, R14 ;  /* 0x0000000e03037220 */ /* 0x000fc60000400000 */
[----:B-----5:R-:W-:Y:S01]  /*0410*/  FFMA R2, R2, R10, R9 ;  /* 0x0000000a02027223 */ /* 0x020fe20000000009 */
[----:B------:R-:W-:-:S04]  /*0420*/  FFMA R3, R3, R11, R8 ;  /* 0x0000000b03037223 */ /* 0x000fc80000000008 */
[----:B------:R-:W-:Y:S02]  /*0430*/  FSETP.GEU.AND P1, PT, R2, RZ, PT ;  /* 0x000000ff0200720b */ /* 0x000fe40003f2e000 */
[C---:B------:R-:W-:Y:S01]  /*0440*/  FSETP.GEU.AND P2, PT, R3.reuse, RZ, PT ;  /* 0x000000ff0300720b */ /* 0x040fe20003f4e000 */
[----:B0-----:R-:W-:Y:S01]  /*0450*/  IMAD.WIDE R4, R0, 0x4, R4 ;  /* 0x0000000400047825 */ /* 0x001fe200078e0204 */
[----:B------:R-:W-:Y:S02]  /*0460*/  FSEL R2, R2, RZ, P1 ;  /* 0x000000ff02027208 */ /* 0x000fe40000800000 */
[----:B------:R-:W-:Y:S01]  /*0470*/  FSEL R3, R3, RZ, P2 ;  /* 0x000000ff03037208 */ /* 0x000fe20001000000 */
[----:B------:R-:W-:Y:S08]  /*0480*/  @P0 EXIT ;  /* 0x000000000000094d */ /* 0x000ff00003800000 */
[----:B------:R-:W-:Y:S01]  /*0490*/  STG.E.64 desc[UR4][R4.64], R2 ;  /* 0x0000000204007986 */ /* 0x000fe2000c101b04 */
[----:B------:R-:W-:Y:S05]  /*04a0*/  EXIT ;  /* 0x000000000000794d */ /* 0x000fea0003800000 */
.L_x_0:
[----:B------:R-:W-:-:S00]  /*04b0*/  BRA `(.L_x_0) ;  /* 0xfffffffc00fc7947 */ /* 0x000fc0000383ffff */
[----:B------:R-:W-:-:S00]  /*04c0*/  NOP ;  /* 0x0000000000007918 */ /* 0x000fc00000000000 */
        /* <DEDUP_REMOVED lines=11> */
.L_x_1:


//--------------------- .nv.global.init           --------------------------
	.section	.nv.global.init,"aw",@progbits
.nv.global.init:
	.type		_$_str,@object
	.size		_$_str,(_$_str_$_2 - _$_str)
_$_str:
        /*0000*/ 	.byte	0x5f, 0x5f, 0x43, 0x55, 0x44, 0x41, 0x5f, 0x46, 0x54, 0x5a, 0x00
	.type		_$_str_$_2,@object
	.size		_$_str_$_2,(.L_1 - _$_str_$_2)
_$_str_$_2:
        /*000b*/ 	.byte	0x5f, 0x5f, 0x43, 0x55, 0x44, 0x41, 0x5f, 0x50, 0x52, 0x45, 0x43, 0x5f, 0x53, 0x51, 0x52, 0x54
        /*001b*/ 	.byte	0x00
.L_1:


//--------------------- .nv.constant0.triton_poi_fused__native_batch_norm_legit_no_training_relu_7 --------------------------
	.section	.nv.constant0.triton_poi_fused__native_batch_norm_legit_no_training_relu_7,"a",@progbits
	.sectionflags	@""
	.align	4
.nv.constant0.triton_poi_fused__native_batch_norm_legit_no_training_relu_7:
	.zero		580
